







.version 5.0
.target sm_61
.address_size 64


.global .align 8 .b8 _ZTVSt9basic_iosIcSt11char_traitsIcEE[32];
.global .align 8 .b8 _ZTTSo[8];
.global .align 8 .b8 _ZTVSt15basic_streambufIcSt11char_traitsIcEE[128];
.global .align 8 .b8 _ZTVNSt7__cxx1115basic_stringbufIcSt11char_traitsIcESaIcEEE[128];
.global .align 8 .b8 _ZTTNSt7__cxx1119basic_ostringstreamIcSt11char_traitsIcESaIcEEE[8];
.global .align 8 .b8 _ZTVN10__cxxabiv119__pointer_type_infoE[8];
.global .align 8 .b8 _ZTVN10__cxxabiv120__function_type_infoE[8];
.global .align 8 .b8 _ZTVN10__cxxabiv117__class_type_infoE[8];
.global .align 8 .b8 _ZTVN10__cxxabiv120__si_class_type_infoE[8];
.global .align 8 .b8 _ZTVN3c105ErrorE[40];
.global .align 8 .b8 _ZTVN6caffe28OperatorINS_11CUDAContextEEE[136];
.global .align 8 .b8 _ZTVN6caffe226UnaryElementwiseWithArgsOpINS_11TensorTypesIJfEEENS_11CUDAContextENS_18HardSigmoidFunctorIS3_EENS_15SameTypeAsInputEEE[136];
.global .align 8 .b8 _ZTVN6caffe227BinaryElementwiseWithArgsOpINS_11TensorTypesIJfEEENS_11CUDAContextENS_26HardSigmoidGradientFunctorIS3_EENS_15SameTypeAsInputEEE[136];

.visible .entry _ZN6caffe274_GLOBAL__N__50_tmpxft_00005c63_00000000_7_hard_sigmoid_op_cpp1_ii_2fc9211721HardSigmoidCUDAKernelIfEEviT_S2_PKS2_PS2_(
.param .u32 _ZN6caffe274_GLOBAL__N__50_tmpxft_00005c63_00000000_7_hard_sigmoid_op_cpp1_ii_2fc9211721HardSigmoidCUDAKernelIfEEviT_S2_PKS2_PS2__param_0,
.param .f32 _ZN6caffe274_GLOBAL__N__50_tmpxft_00005c63_00000000_7_hard_sigmoid_op_cpp1_ii_2fc9211721HardSigmoidCUDAKernelIfEEviT_S2_PKS2_PS2__param_1,
.param .f32 _ZN6caffe274_GLOBAL__N__50_tmpxft_00005c63_00000000_7_hard_sigmoid_op_cpp1_ii_2fc9211721HardSigmoidCUDAKernelIfEEviT_S2_PKS2_PS2__param_2,
.param .u64 _ZN6caffe274_GLOBAL__N__50_tmpxft_00005c63_00000000_7_hard_sigmoid_op_cpp1_ii_2fc9211721HardSigmoidCUDAKernelIfEEviT_S2_PKS2_PS2__param_3,
.param .u64 _ZN6caffe274_GLOBAL__N__50_tmpxft_00005c63_00000000_7_hard_sigmoid_op_cpp1_ii_2fc9211721HardSigmoidCUDAKernelIfEEviT_S2_PKS2_PS2__param_4
)
{
.reg .pred %p<3>;
.reg .f32 %f<9>;
.reg .b32 %r<7>;
.reg .b64 %rd<13>;


ld.param.f32 %f1, [_ZN6caffe274_GLOBAL__N__50_tmpxft_00005c63_00000000_7_hard_sigmoid_op_cpp1_ii_2fc9211721HardSigmoidCUDAKernelIfEEviT_S2_PKS2_PS2__param_1];
ld.param.f32 %f2, [_ZN6caffe274_GLOBAL__N__50_tmpxft_00005c63_00000000_7_hard_sigmoid_op_cpp1_ii_2fc9211721HardSigmoidCUDAKernelIfEEviT_S2_PKS2_PS2__param_2];
ld.param.u64 %rd7, [_ZN6caffe274_GLOBAL__N__50_tmpxft_00005c63_00000000_7_hard_sigmoid_op_cpp1_ii_2fc9211721HardSigmoidCUDAKernelIfEEviT_S2_PKS2_PS2__param_3];
ld.param.u64 %rd8, [_ZN6caffe274_GLOBAL__N__50_tmpxft_00005c63_00000000_7_hard_sigmoid_op_cpp1_ii_2fc9211721HardSigmoidCUDAKernelIfEEviT_S2_PKS2_PS2__param_4];
mov.u32 %r1, %ntid.x;
mov.u32 %r2, %ctaid.x;
mov.u32 %r3, %tid.x;
mad.lo.s32 %r4, %r1, %r2, %r3;
cvt.u64.u32	%rd12, %r4;
ld.param.s32 %rd2, [_ZN6caffe274_GLOBAL__N__50_tmpxft_00005c63_00000000_7_hard_sigmoid_op_cpp1_ii_2fc9211721HardSigmoidCUDAKernelIfEEviT_S2_PKS2_PS2__param_0];
setp.ge.u64	%p1, %rd12, %rd2;
@%p1 bra BB0_3;

cvta.to.global.u64 %rd3, %rd8;
mov.u32 %r5, %nctaid.x;
mul.lo.s32 %r6, %r5, %r1;
cvt.u64.u32	%rd4, %r6;

BB0_2:
shl.b64 %rd10, %rd12, 2;
add.s64 %rd9, %rd7, %rd10;

	ld.global.nc.f32 %f3, [%rd9];

	fma.rn.f32 %f4, %f3, %f1, %f2;
mov.f32 %f5, 0f3F800000;
min.f32 %f6, %f5, %f4;
mov.f32 %f7, 0f00000000;
max.f32 %f8, %f7, %f6;
add.s64 %rd11, %rd3, %rd10;
st.global.f32 [%rd11], %f8;
add.s64 %rd12, %rd4, %rd12;
setp.lt.u64	%p2, %rd12, %rd2;
@%p2 bra BB0_2;

BB0_3:
ret;
}


.visible .entry _ZN6caffe274_GLOBAL__N__50_tmpxft_00005c63_00000000_7_hard_sigmoid_op_cpp1_ii_2fc9211729HardSigmoidGradientCUDAKernelIfEEviT_PKS2_S4_PS2_(
.param .u32 _ZN6caffe274_GLOBAL__N__50_tmpxft_00005c63_00000000_7_hard_sigmoid_op_cpp1_ii_2fc9211729HardSigmoidGradientCUDAKernelIfEEviT_PKS2_S4_PS2__param_0,
.param .f32 _ZN6caffe274_GLOBAL__N__50_tmpxft_00005c63_00000000_7_hard_sigmoid_op_cpp1_ii_2fc9211729HardSigmoidGradientCUDAKernelIfEEviT_PKS2_S4_PS2__param_1,
.param .u64 _ZN6caffe274_GLOBAL__N__50_tmpxft_00005c63_00000000_7_hard_sigmoid_op_cpp1_ii_2fc9211729HardSigmoidGradientCUDAKernelIfEEviT_PKS2_S4_PS2__param_2,
.param .u64 _ZN6caffe274_GLOBAL__N__50_tmpxft_00005c63_00000000_7_hard_sigmoid_op_cpp1_ii_2fc9211729HardSigmoidGradientCUDAKernelIfEEviT_PKS2_S4_PS2__param_3,
.param .u64 _ZN6caffe274_GLOBAL__N__50_tmpxft_00005c63_00000000_7_hard_sigmoid_op_cpp1_ii_2fc9211729HardSigmoidGradientCUDAKernelIfEEviT_PKS2_S4_PS2__param_4
)
{
.reg .pred %p<5>;
.reg .f32 %f<10>;
.reg .b32 %r<7>;
.reg .b64 %rd<19>;


ld.param.f32 %f3, [_ZN6caffe274_GLOBAL__N__50_tmpxft_00005c63_00000000_7_hard_sigmoid_op_cpp1_ii_2fc9211729HardSigmoidGradientCUDAKernelIfEEviT_PKS2_S4_PS2__param_1];
ld.param.u64 %rd8, [_ZN6caffe274_GLOBAL__N__50_tmpxft_00005c63_00000000_7_hard_sigmoid_op_cpp1_ii_2fc9211729HardSigmoidGradientCUDAKernelIfEEviT_PKS2_S4_PS2__param_2];
ld.param.u64 %rd9, [_ZN6caffe274_GLOBAL__N__50_tmpxft_00005c63_00000000_7_hard_sigmoid_op_cpp1_ii_2fc9211729HardSigmoidGradientCUDAKernelIfEEviT_PKS2_S4_PS2__param_3];
ld.param.u64 %rd10, [_ZN6caffe274_GLOBAL__N__50_tmpxft_00005c63_00000000_7_hard_sigmoid_op_cpp1_ii_2fc9211729HardSigmoidGradientCUDAKernelIfEEviT_PKS2_S4_PS2__param_4];
mov.u32 %r1, %ntid.x;
mov.u32 %r2, %ctaid.x;
mov.u32 %r3, %tid.x;
mad.lo.s32 %r4, %r1, %r2, %r3;
cvt.u64.u32	%rd18, %r4;
ld.param.s32 %rd2, [_ZN6caffe274_GLOBAL__N__50_tmpxft_00005c63_00000000_7_hard_sigmoid_op_cpp1_ii_2fc9211729HardSigmoidGradientCUDAKernelIfEEviT_PKS2_S4_PS2__param_0];
setp.ge.u64	%p1, %rd18, %rd2;
@%p1 bra BB1_6;

cvta.to.global.u64 %rd3, %rd10;
mov.u32 %r5, %nctaid.x;
mul.lo.s32 %r6, %r5, %r1;
cvt.u64.u32	%rd4, %r6;

BB1_2:
shl.b64 %rd12, %rd18, 2;
add.s64 %rd11, %rd9, %rd12;

	ld.global.nc.f32 %f4, [%rd11];

	mov.f32 %f9, 0f00000000;
setp.leu.f32	%p2, %f4, 0f00000000;
@%p2 bra BB1_5;


	ld.global.nc.f32 %f6, [%rd11];

	setp.geu.f32	%p3, %f6, 0f3F800000;
@%p3 bra BB1_5;

add.s64 %rd14, %rd8, %rd12;

	ld.global.nc.f32 %f8, [%rd14];

	mul.f32 %f9, %f8, %f3;

BB1_5:
add.s64 %rd17, %rd3, %rd12;
st.global.f32 [%rd17], %f9;
add.s64 %rd18, %rd4, %rd18;
setp.lt.u64	%p4, %rd18, %rd2;
@%p4 bra BB1_2;

BB1_6:
ret;
}




// ===== COMPILED SASS (sm_100) =====

	.target	sm_100

	.elftype	@"ET_EXEC"


//--------------------- .note.nv.tkinfo           --------------------------
	.section	.note.nv.tkinfo,"",@"SHT_NOTE"
	.sectionflags	@"SHF_NOTE_NV_TKINFO"
	.tkinfo
        /*0018*/ 	.word	0x00000002
        /*0030*/ 	.string	""
        /*0030*/ 	.string	"ptxas"
        /*0030*/ 	.string	"Cuda compilation tools, release 13.0, V13.0.88"
        /*0030*/ 	.string	"Build cuda_13.0.r13.0/compiler.36424714_0"
        /*0030*/ 	.string	"-arch sm_100 "



//--------------------- .note.nv.cuinfo           --------------------------
	.section	.note.nv.cuinfo,"",@"SHT_NOTE"
	.sectionflags	@"SHF_NOTE_NV_CUINFO"
        /*0018*/ 	.short	0x0002
        /*001a*/ 	.short	0x003d
        /*001c*/ 	.short	0x0082
	.zero		2


//--------------------- .nv.info                  --------------------------
	.section	.nv.info,"",@"SHT_CUDA_INFO"
	.align	4


	//----- nvinfo : EIATTR_REGCOUNT
	.align		4
        /*0000*/ 	.byte	0x04, 0x2f
        /*0002*/ 	.short	(.L_14 - .L_13)
	.align		4
.L_13:
        /*0004*/ 	.word	index@(_ZN6caffe274_GLOBAL__N__50_tmpxft_00005c63_00000000_7_hard_sigmoid_op_cpp1_ii_2fc9211721HardSigmoidCUDAKernelIfEEviT_S2_PKS2_PS2_)
        /*0008*/ 	.word	0x0000000e


	//----- nvinfo : EIATTR_FRAME_SIZE
	.align		4
.L_14:
        /*000c*/ 	.byte	0x04, 0x11
        /*000e*/ 	.short	(.L_16 - .L_15)
	.align		4
.L_15:
        /*0010*/ 	.word	index@(_ZN6caffe274_GLOBAL__N__50_tmpxft_00005c63_00000000_7_hard_sigmoid_op_cpp1_ii_2fc9211721HardSigmoidCUDAKernelIfEEviT_S2_PKS2_PS2_)
        /*0014*/ 	.word	0x00000000


	//----- nvinfo : EIATTR_REGCOUNT
	.align		4
.L_16:
        /*0018*/ 	.byte	0x04, 0x2f
        /*001a*/ 	.short	(.L_18 - .L_17)
	.align		4
.L_17:
        /*001c*/ 	.word	index@(_ZN6caffe274_GLOBAL__N__50_tmpxft_00005c63_00000000_7_hard_sigmoid_op_cpp1_ii_2fc9211729HardSigmoidGradientCUDAKernelIfEEviT_PKS2_S4_PS2_)
        /*0020*/ 	.word	0x0000000c


	//----- nvinfo : EIATTR_FRAME_SIZE
	.align		4
.L_18:
        /*0024*/ 	.byte	0x04, 0x11
        /*0026*/ 	.short	(.L_20 - .L_19)
	.align		4
.L_19:
        /*0028*/ 	.word	index@(_ZN6caffe274_GLOBAL__N__50_tmpxft_00005c63_00000000_7_hard_sigmoid_op_cpp1_ii_2fc9211729HardSigmoidGradientCUDAKernelIfEEviT_PKS2_S4_PS2_)
        /*002c*/ 	.word	0x00000000


	//----- nvinfo : EIATTR_MIN_STACK_SIZE
	.align		4
.L_20:
        /*0030*/ 	.byte	0x04, 0x12
        /*0032*/ 	.short	(.L_22 - .L_21)
	.align		4
.L_21:
        /*0034*/ 	.word	index@(_ZN6caffe274_GLOBAL__N__50_tmpxft_00005c63_00000000_7_hard_sigmoid_op_cpp1_ii_2fc9211729HardSigmoidGradientCUDAKernelIfEEviT_PKS2_S4_PS2_)
        /*0038*/ 	.word	0x00000000


	//----- nvinfo : EIATTR_MIN_STACK_SIZE
	.align		4
.L_22:
        /*003c*/ 	.byte	0x04, 0x12
        /*003e*/ 	.short	(.L_24 - .L_23)
	.align		4
.L_23:
        /*0040*/ 	.word	index@(_ZN6caffe274_GLOBAL__N__50_tmpxft_00005c63_00000000_7_hard_sigmoid_op_cpp1_ii_2fc9211721HardSigmoidCUDAKernelIfEEviT_S2_PKS2_PS2_)
        /*0044*/ 	.word	0x00000000
.L_24:


//--------------------- .nv.compat                --------------------------
	.section	.nv.compat,"",@"SHT_CUDA_COMPAT_INFO"
	.align	4
        /*0000*/ 	.byte	0x02, 0x09, 0x00, 0x00, 0x02, 0x02, 0x01, 0x00, 0x02, 0x05, 0x05, 0x00, 0x03, 0x07, 0x01, 0x01
        /*0010*/ 	.byte	0x02, 0x03, 0x00, 0x00, 0x02, 0x06, 0x01, 0x00, 0x04, 0x0b, 0x08, 0x00, 0x01, 0x00, 0x00, 0x00
        /*0020*/ 	.byte	0x00, 0x00, 0x00, 0x00


//--------------------- .nv.info._ZN6caffe274_GLOBAL__N__50_tmpxft_00005c63_00000000_7_hard_sigmoid_op_cpp1_ii_2fc9211729HardSigmoidGradientCUDAKernelIfEEviT_PKS2_S4_PS2_ --------------------------
	.section	.nv.info._ZN6caffe274_GLOBAL__N__50_tmpxft_00005c63_00000000_7_hard_sigmoid_op_cpp1_ii_2fc9211729HardSigmoidGradientCUDAKernelIfEEviT_PKS2_S4_PS2_,"",@"SHT_CUDA_INFO"
	.sectionflags	@""
	.align	4


	//----- nvinfo : EIATTR_CUDA_API_VERSION
	.align		4
        /*0000*/ 	.byte	0x04, 0x37
        /*0002*/ 	.short	(.L_26 - .L_25)
.L_25:
        /*0004*/ 	.word	0x00000082


	//----- nvinfo : EIATTR_KPARAM_INFO
	.align		4
.L_26:
        /*0008*/ 	.byte	0x04, 0x17
        /*000a*/ 	.short	(.L_28 - .L_27)
.L_27:
        /*000c*/ 	.word	0x00000000
        /*0010*/ 	.short	0x0004
        /*0012*/ 	.short	0x0018
        /*0014*/ 	.byte	0x00, 0xf0, 0x21, 0x00


	//----- nvinfo : EIATTR_KPARAM_INFO
	.align		4
.L_28:
        /*0018*/ 	.byte	0x04, 0x17
        /*001a*/ 	.short	(.L_30 - .L_29)
.L_29:
        /*001c*/ 	.word	0x00000000
        /*0020*/ 	.short	0x0003
        /*0022*/ 	.short	0x0010
        /*0024*/ 	.byte	0x00, 0xf0, 0x21, 0x00


	//----- nvinfo : EIATTR_KPARAM_INFO
	.align		4
.L_30:
        /*0028*/ 	.byte	0x04, 0x17
        /*002a*/ 	.short	(.L_32 - .L_31)
.L_31:
        /*002c*/ 	.word	0x00000000
        /*0030*/ 	.short	0x0002
        /*0032*/ 	.short	0x0008
        /*0034*/ 	.byte	0x00, 0xf0, 0x21, 0x00


	//----- nvinfo : EIATTR_KPARAM_INFO
	.align		4
.L_32:
        /*0038*/ 	.byte	0x04, 0x17
        /*003a*/ 	.short	(.L_34 - .L_33)
.L_33:
        /*003c*/ 	.word	0x00000000
        /*0040*/ 	.short	0x0001
        /*0042*/ 	.short	0x0004
        /*0044*/ 	.byte	0x00, 0xf0, 0x11, 0x00


	//----- nvinfo : EIATTR_KPARAM_INFO
	.align		4
.L_34:
        /*0048*/ 	.byte	0x04, 0x17
        /*004a*/ 	.short	(.L_36 - .L_35)
.L_35:
        /*004c*/ 	.word	0x00000000
        /*0050*/ 	.short	0x0000
        /*0052*/ 	.short	0x0000
        /*0054*/ 	.byte	0x00, 0xf0, 0x11, 0x00


	//----- nvinfo : EIATTR_SPARSE_MMA_MASK
	.align		4
.L_36:
        /*0058*/ 	.byte	0x03, 0x50
        /*005a*/ 	.short	0x0000


	//----- nvinfo : EIATTR_MAXREG_COUNT
	.align		4
        /*005c*/ 	.byte	0x03, 0x1b
        /*005e*/ 	.short	0x00ff


	//----- nvinfo : EIATTR_MERCURY_ISA_VERSION
	.align		4
        /*0060*/ 	.byte	0x03, 0x5f
        /*0062*/ 	.short	0x0101


	//----- nvinfo : EIATTR_VRC_CTA_INIT_COUNT
	.align		4
        /*0064*/ 	.byte	0x02, 0x4a
	.zero		1
	.zero		1


	//----- nvinfo : EIATTR_EXIT_INSTR_OFFSETS
	.align		4
        /*0068*/ 	.byte	0x04, 0x1c
        /*006a*/ 	.short	(.L_38 - .L_37)


	//   ....[0]....
.L_37:
        /*006c*/ 	.word	0x00000090


	//   ....[1]....
        /*0070*/ 	.word	0x000002d0


	//----- nvinfo : EIATTR_CRS_STACK_SIZE
	.align		4
.L_38:
        /*0074*/ 	.byte	0x04, 0x1e
        /*0076*/ 	.short	(.L_40 - .L_39)
.L_39:
        /*0078*/ 	.word	0x00000000


	//----- nvinfo : EIATTR_CBANK_PARAM_SIZE
	.align		4
.L_40:
        /*007c*/ 	.byte	0x03, 0x19
        /*007e*/ 	.short	0x0020


	//----- nvinfo : EIATTR_PARAM_CBANK
	.align		4
        /*0080*/ 	.byte	0x04, 0x0a
        /*0082*/ 	.short	(.L_42 - .L_41)
	.align		4
.L_41:
        /*0084*/ 	.word	index@(.nv.constant0._ZN6caffe274_GLOBAL__N__50_tmpxft_00005c63_00000000_7_hard_sigmoid_op_cpp1_ii_2fc9211729HardSigmoidGradientCUDAKernelIfEEviT_PKS2_S4_PS2_)
        /*0088*/ 	.short	0x0380
        /*008a*/ 	.short	0x0020


	//----- nvinfo : EIATTR_SW_WAR
	.align		4
.L_42:
        /*008c*/ 	.byte	0x04, 0x36
        /*008e*/ 	.short	(.L_44 - .L_43)
.L_43:
        /*0090*/ 	.word	0x00000008
.L_44:


//--------------------- .nv.info._ZN6caffe274_GLOBAL__N__50_tmpxft_00005c63_00000000_7_hard_sigmoid_op_cpp1_ii_2fc9211721HardSigmoidCUDAKernelIfEEviT_S2_PKS2_PS2_ --------------------------
	.section	.nv.info._ZN6caffe274_GLOBAL__N__50_tmpxft_00005c63_00000000_7_hard_sigmoid_op_cpp1_ii_2fc9211721HardSigmoidCUDAKernelIfEEviT_S2_PKS2_PS2_,"",@"SHT_CUDA_INFO"
	.sectionflags	@""
	.align	4


	//----- nvinfo : EIATTR_CUDA_API_VERSION
	.align		4
        /*0000*/ 	.byte	0x04, 0x37
        /*0002*/ 	.short	(.L_46 - .L_45)
.L_45:
        /*0004*/ 	.word	0x00000082


	//----- nvinfo : EIATTR_KPARAM_INFO
	.align		4
.L_46:
        /*0008*/ 	.byte	0x04, 0x17
        /*000a*/ 	.short	(.L_48 - .L_47)
.L_47:
        /*000c*/ 	.word	0x00000000
        /*0010*/ 	.short	0x0004
        /*0012*/ 	.short	0x0018
        /*0014*/ 	.byte	0x00, 0xf0, 0x21, 0x00


	//----- nvinfo : EIATTR_KPARAM_INFO
	.align		4
.L_48:
        /*0018*/ 	.byte	0x04, 0x17
        /*001a*/ 	.short	(.L_50 - .L_49)
.L_49:
        /*001c*/ 	.word	0x00000000
        /*0020*/ 	.short	0x0003
        /*0022*/ 	.short	0x0010
        /*0024*/ 	.byte	0x00, 0xf0, 0x21, 0x00


	//----- nvinfo : EIATTR_KPARAM_INFO
	.align		4
.L_50:
        /*0028*/ 	.byte	0x04, 0x17
        /*002a*/ 	.short	(.L_52 - .L_51)
.L_51:
        /*002c*/ 	.word	0x00000000
        /*0030*/ 	.short	0x0002
        /*0032*/ 	.short	0x0008
        /*0034*/ 	.byte	0x00, 0xf0, 0x11, 0x00


	//----- nvinfo : EIATTR_KPARAM_INFO
	.align		4
.L_52:
        /*0038*/ 	.byte	0x04, 0x17
        /*003a*/ 	.short	(.L_54 - .L_53)
.L_53:
        /*003c*/ 	.word	0x00000000
        /*0040*/ 	.short	0x0001
        /*0042*/ 	.short	0x0004
        /*0044*/ 	.byte	0x00, 0xf0, 0x11, 0x00


	//----- nvinfo : EIATTR_KPARAM_INFO
	.align		4
.L_54:
        /*0048*/ 	.byte	0x04, 0x17
        /*004a*/ 	.short	(.L_56 - .L_55)
.L_55:
        /*004c*/ 	.word	0x00000000
        /*0050*/ 	.short	0x0000
        /*0052*/ 	.short	0x0000
        /*0054*/ 	.byte	0x00, 0xf0, 0x11, 0x00


	//----- nvinfo : EIATTR_SPARSE_MMA_MASK
	.align		4
.L_56:
        /*0058*/ 	.byte	0x03, 0x50
        /*005a*/ 	.short	0x0000


	//----- nvinfo : EIATTR_MAXREG_COUNT
	.align		4
        /*005c*/ 	.byte	0x03, 0x1b
        /*005e*/ 	.short	0x00ff


	//----- nvinfo : EIATTR_MERCURY_ISA_VERSION
	.align		4
        /*0060*/ 	.byte	0x03, 0x5f
        /*0062*/ 	.short	0x0101


	//----- nvinfo : EIATTR_VRC_CTA_INIT_COUNT
	.align		4
        /*0064*/ 	.byte	0x02, 0x4a
	.zero		1
	.zero		1


	//----- nvinfo : EIATTR_EXIT_INSTR_OFFSETS
	.align		4
        /*0068*/ 	.byte	0x04, 0x1c
        /*006a*/ 	.short	(.L_58 - .L_57)


	//   ....[0]....
.L_57:
        /*006c*/ 	.word	0x00000090


	//   ....[1]....
        /*0070*/ 	.word	0x000001f0


	//----- nvinfo : EIATTR_CRS_STACK_SIZE
	.align		4
.L_58:
        /*0074*/ 	.byte	0x04, 0x1e
        /*0076*/ 	.short	(.L_60 - .L_59)
.L_59:
        /*0078*/ 	.word	0x00000000


	//----- nvinfo : EIATTR_CBANK_PARAM_SIZE
	.align		4
.L_60:
        /*007c*/ 	.byte	0x03, 0x19
        /*007e*/ 	.short	0x0020


	//----- nvinfo : EIATTR_PARAM_CBANK
	.align		4
        /*0080*/ 	.byte	0x04, 0x0a
        /*0082*/ 	.short	(.L_62 - .L_61)
	.align		4
.L_61:
        /*0084*/ 	.word	index@(.nv.constant0._ZN6caffe274_GLOBAL__N__50_tmpxft_00005c63_00000000_7_hard_sigmoid_op_cpp1_ii_2fc9211721HardSigmoidCUDAKernelIfEEviT_S2_PKS2_PS2_)
        /*0088*/ 	.short	0x0380
        /*008a*/ 	.short	0x0020


	//----- nvinfo : EIATTR_SW_WAR
	.align		4
.L_62:
        /*008c*/ 	.byte	0x04, 0x36
        /*008e*/ 	.short	(.L_64 - .L_63)
.L_63:
        /*0090*/ 	.word	0x00000008
.L_64:


//--------------------- .nv.callgraph             --------------------------
	.section	.nv.callgraph,"",@"SHT_CUDA_CALLGRAPH"
	.align	4
	.sectionentsize	8
	.align		4
        /*0000*/ 	.word	0x00000000
	.align		4
        /*0004*/ 	.word	0xffffffff
	.align		4
        /*0008*/ 	.word	0x00000000
	.align		4
        /*000c*/ 	.word	0xfffffffe
	.align		4
        /*0010*/ 	.word	0x00000000
	.align		4
        /*0014*/ 	.word	0xfffffffd
	.align		4
        /*0018*/ 	.word	0x00000000
	.align		4
        /*001c*/ 	.word	0xfffffffc


//--------------------- .nv.constant4             --------------------------
	.section	.nv.constant4,"a",@progbits
	.align	8
	.align		8
.nv.constant4:
        /*0000*/ 	.dword	_ZTVSt9basic_iosIcSt11char_traitsIcEE
	.align		8
        /*0008*/ 	.dword	_ZTTSo
	.align		8
        /*0010*/ 	.dword	_ZTVSt15basic_streambufIcSt11char_traitsIcEE
	.align		8
        /*0018*/ 	.dword	_ZTVNSt7__cxx1115basic_stringbufIcSt11char_traitsIcESaIcEEE
	.align		8
        /*0020*/ 	.dword	_ZTTNSt7__cxx1119basic_ostringstreamIcSt11char_traitsIcESaIcEEE
	.align		8
        /*0028*/ 	.dword	_ZTVN10__cxxabiv119__pointer_type_infoE
	.align		8
        /*0030*/ 	.dword	_ZTVN10__cxxabiv120__function_type_infoE
	.align		8
        /*0038*/ 	.dword	_ZTVN10__cxxabiv117__class_type_infoE
	.align		8
        /*0040*/ 	.dword	_ZTVN10__cxxabiv120__si_class_type_infoE
	.align		8
        /*0048*/ 	.dword	_ZTVN3c105ErrorE
	.align		8
        /*0050*/ 	.dword	_ZTVN6caffe28OperatorINS_11CUDAContextEEE
	.align		8
        /*0058*/ 	.dword	_ZTVN6caffe226UnaryElementwiseWithArgsOpINS_11TensorTypesIJfEEENS_11CUDAContextENS_18HardSigmoidFunctorIS3_EENS_15SameTypeAsInputEEE
	.align		8
        /*0060*/ 	.dword	_ZTVN6caffe227BinaryElementwiseWithArgsOpINS_11TensorTypesIJfEEENS_11CUDAContextENS_26HardSigmoidGradientFunctorIS3_EENS_15SameTypeAsInputEEE


//--------------------- .text._ZN6caffe274_GLOBAL__N__50_tmpxft_00005c63_00000000_7_hard_sigmoid_op_cpp1_ii_2fc9211729HardSigmoidGradientCUDAKernelIfEEviT_PKS2_S4_PS2_ --------------------------
	.section	.text._ZN6caffe274_GLOBAL__N__50_tmpxft_00005c63_00000000_7_hard_sigmoid_op_cpp1_ii_2fc9211729HardSigmoidGradientCUDAKernelIfEEviT_PKS2_S4_PS2_,"ax",@progbits
	.align	128
        .global         _ZN6caffe274_GLOBAL__N__50_tmpxft_00005c63_00000000_7_hard_sigmoid_op_cpp1_ii_2fc9211729HardSigmoidGradientCUDAKernelIfEEviT_PKS2_S4_PS2_
        .type           _ZN6caffe274_GLOBAL__N__50_tmpxft_00005c63_00000000_7_hard_sigmoid_op_cpp1_ii_2fc9211729HardSigmoidGradientCUDAKernelIfEEviT_PKS2_S4_PS2_,@function
        .size           _ZN6caffe274_GLOBAL__N__50_tmpxft_00005c63_00000000_7_hard_sigmoid_op_cpp1_ii_2fc9211729HardSigmoidGradientCUDAKernelIfEEviT_PKS2_S4_PS2_,(.L_x_7 - _ZN6caffe274_GLOBAL__N__50_tmpxft_00005c63_00000000_7_hard_sigmoid_op_cpp1_ii_2fc9211729HardSigmoidGradientCUDAKernelIfEEviT_PKS2_S4_PS2_)
        .other          _ZN6caffe274_GLOBAL__N__50_tmpxft_00005c63_00000000_7_hard_sigmoid_op_cpp1_ii_2fc9211729HardSigmoidGradientCUDAKernelIfEEviT_PKS2_S4_PS2_,@"STO_CUDA_ENTRY STV_DEFAULT"
_ZN6caffe274_GLOBAL__N__50_tmpxft_00005c63_00000000_7_hard_sigmoid_op_cpp1_ii_2fc9211729HardSigmoidGradientCUDAKernelIfEEviT_PKS2_S4_PS2_:
.text._ZN6caffe274_GLOBAL__N__50_tmpxft_00005c63_00000000_7_hard_sigmoid_op_cpp1_ii_2fc9211729HardSigmoidGradientCUDAKernelIfEEviT_PKS2_S4_PS2_:
[----:B------:R-:W-:Y:S01]  /*0000*/  LDC R1, c[0x0][0x37c] ;  /* 0x0000df00ff017b82 */ /* 0x000fe20000000800 */
[----:B------:R-:W0:Y:S01]  /*0010*/  S2R R0, SR_CTAID.X ;  /* 0x0000000000007919 */ /* 0x000e220000002500 */
[----:B------:R-:W0:Y:S01]  /*0020*/  LDCU UR4, c[0x0][0x360] ;  /* 0x00006c00ff0477ac */ /* 0x000e220008000800 */
[----:B------:R-:W0:Y:S01]  /*0030*/  S2R R3, SR_TID.X ;  /* 0x0000000000037919 */ /* 0x000e220000002100 */
[----:B------:R-:W1:Y:S02]  /*0040*/  LDCU UR5, c[0x0][0x380] ;  /* 0x00007000ff0577ac */ /* 0x000e640008000800 */
[----:B-1----:R-:W-:Y:S01]  /*0050*/  USHF.R.S32.HI UR8, URZ, 0x1f, UR5 ;  /* 0x0000001fff087899 */ /* 0x002fe20008011405 */
[----:B0-----:R-:W-:-:S05]  /*0060*/  IMAD R0, R0, UR4, R3 ;  /* 0x0000000400007c24 */ /* 0x001fca000f8e0203 */
[----:B------:R-:W-:-:S04]  /*0070*/  ISETP.GE.U32.AND P0, PT, R0, UR5, PT ;  /* 0x0000000500007c0c */ /* 0x000fc8000bf06070 */
[----:B------:R-:W-:-:S13]  /*0080*/  ISETP.GE.U32.AND.EX P0, PT, RZ, UR8, PT, P0 ;  /* 0x00000008ff007c0c */ /* 0x000fda000bf06100 */
[----:B------:R-:W-:Y:S05]  /*0090*/  @P0 EXIT ;  /* 0x000000000000094d */ /* 0x000fea0003800000 */
[----:B------:R-:W0:Y:S01]  /*00a0*/  LDCU UR5, c[0x0][0x370] ;  /* 0x00006e00ff0577ac */ /* 0x000e220008000800 */
[----:B------:R-:W-:Y:S01]  /*00b0*/  BSSY.RECONVERGENT B0, `(.L_x_0) ;  /* 0x0000021000007945 */ /* 0x000fe20003800200 */
[----:B------:R-:W-:Y:S01]  /*00c0*/  IMAD.MOV.U32 R9, RZ, RZ, RZ ;  /* 0x000000ffff097224 */ /* 0x000fe200078e00ff */
[----:B------:R-:W1:Y:S01]  /*00d0*/  LDCU.64 UR6, c[0x0][0x358] ;  /* 0x00006b00ff0677ac */ /* 0x000e620008000a00 */
[----:B------:R-:W2:Y:S01]  /*00e0*/  LDCU UR16, c[0x0][0x380] ;  /* 0x00007000ff1077ac */ /* 0x000ea20008000800 */
[----:B------:R-:W3:Y:S01]  /*00f0*/  LDCU UR9, c[0x0][0x384] ;  /* 0x00007080ff0977ac */ /* 0x000ee20008000800 */
[----:B------:R-:W4:Y:S01]  /*0100*/  LDCU.64 UR10, c[0x0][0x390] ;  /* 0x00007200ff0a77ac */ /* 0x000f220008000a00 */
[----:B------:R-:W1:Y:S01]  /*0110*/  LDCU.64 UR12, c[0x0][0x388] ;  /* 0x00007100ff0c77ac */ /* 0x000e620008000a00 */
[----:B------:R-:W1:Y:S01]  /*0120*/  LDCU.64 UR14, c[0x0][0x398] ;  /* 0x00007300ff0e77ac */ /* 0x000e620008000a00 */
[----:B0-----:R-:W-:-:S12]  /*0130*/  UIMAD UR4, UR4, UR5, URZ ;  /* 0x00000005040472a4 */ /* 0x001fd8000f8e02ff */
.L_x_3:
[C---:B------:R-:W-:Y:S01]  /*0140*/  IMAD.SHL.U32 R6, R0.reuse, 0x4, RZ ;  /* 0x0000000400067824 */ /* 0x040fe200078e00ff */
[----:B------:R-:W-:-:S04]  /*0150*/  SHF.L.U64.HI R8, R0, 0x2, R9 ;  /* 0x0000000200087819 */ /* 0x000fc80000010209 */
[----:B----4-:R-:W-:-:S04]  /*0160*/  IADD3 R2, P0, PT, R6, UR10, RZ ;  /* 0x0000000a06027c10 */ /* 0x010fc8000ff1e0ff */
[----:B------:R-:W-:-:S05]  /*0170*/  IADD3.X R3, PT, PT, R8, UR11, RZ, P0, !PT ;  /* 0x0000000b08037c10 */ /* 0x000fca00087fe4ff */
[----:B-1----:R-:W4:Y:S01]  /*0180*/  LDG.E.CONSTANT R2, desc[UR6][R2.64] ;  /* 0x0000000602027981 */ /* 0x002f22000c1e9900 */
[----:B------:R-:W-:Y:S01]  /*0190*/  IADD3 R4, P1, PT, R6, UR14, RZ ;  /* 0x0000000e06047c10 */ /* 0x000fe2000ff3e0ff */
[----:B------:R-:W-:Y:S01]  /*01a0*/  BSSY.RECONVERGENT B1, `(.L_x_1) ;  /* 0x000000b000017945 */ /* 0x000fe20003800200 */
[----:B------:R-:W-:Y:S02]  /*01b0*/  IMAD.MOV.U32 R7, RZ, RZ, RZ ;  /* 0x000000ffff077224 */ /* 0x000fe400078e00ff */
[----:B------:R-:W-:Y:S02]  /*01c0*/  IADD3.X R5, PT, PT, R8, UR15, RZ, P1, !PT ;  /* 0x0000000f08057c10 */ /* 0x000fe40008ffe4ff */
[----:B----4-:R-:W-:-:S13]  /*01d0*/  FSETP.GT.AND P0, PT, R2, RZ, PT ;  /* 0x000000ff0200720b */ /* 0x010fda0003f04000 */
[----:B------:R-:W-:Y:S05]  /*01e0*/  @!P0 BRA `(.L_x_2) ;  /* 0x0000000000188947 */ /* 0x000fea0003800000 */
[----:B------:R-:W-:-:S13]  /*01f0*/  FSETP.GEU.AND P0, PT, R2, 1, PT ;  /* 0x3f8000000200780b */ /* 0x000fda0003f0e000 */
[----:B------:R-:W-:Y:S05]  /*0200*/  @P0 BRA `(.L_x_2) ;  /* 0x0000000000100947 */ /* 0x000fea0003800000 */
[----:B------:R-:W-:-:S04]  /*0210*/  IADD3 R2, P0, PT, R6, UR12, RZ ;  /* 0x0000000c06027c10 */ /* 0x000fc8000ff1e0ff */
[----:B------:R-:W-:-:S05]  /*0220*/  IADD3.X R3, PT, PT, R8, UR13, RZ, P0, !PT ;  /* 0x0000000d08037c10 */ /* 0x000fca00087fe4ff */
[----:B------:R-:W3:Y:S02]  /*0230*/  LDG.E.CONSTANT R2, desc[UR6][R2.64] ;  /* 0x0000000602027981 */ /* 0x000ee4000c1e9900 */
[----:B---3--:R-:W-:-:S07]  /*0240*/  FMUL R7, R2, UR9 ;  /* 0x0000000902077c20 */ /* 0x008fce0008400000 */
.L_x_2:
[----:B--23--:R-:W-:Y:S05]  /*0250*/  BSYNC.RECONVERGENT B1 ;  /* 0x0000000000017941 */ /* 0x00cfea0003800200 */
.L_x_1:
[----:B------:R-:W-:Y:S01]  /*0260*/  IADD3 R0, P0, PT, R0, UR4, RZ ;  /* 0x0000000400007c10 */ /* 0x000fe2000ff1e0ff */
[----:B------:R0:W-:Y:S04]  /*0270*/  STG.E desc[UR6][R4.64], R7 ;  /* 0x0000000704007986 */ /* 0x0001e8000c101906 */
[----:B------:R-:W-:Y:S01]  /*0280*/  IMAD.X R9, RZ, RZ, R9, P0 ;  /* 0x000000ffff097224 */ /* 0x000fe200000e0609 */
[----:B------:R-:W-:-:S04]  /*0290*/  ISETP.GE.U32.AND P0, PT, R0, UR16, PT ;  /* 0x0000001000007c0c */ /* 0x000fc8000bf06070 */
[----:B------:R-:W-:-:S13]  /*02a0*/  ISETP.GE.U32.AND.EX P0, PT, R9, UR8, PT, P0 ;  /* 0x0000000809007c0c */ /* 0x000fda000bf06100 */
[----:B0-----:R-:W-:Y:S05]  /*02b0*/  @!P0 BRA `(.L_x_3) ;  /* 0xfffffffc00a08947 */ /* 0x001fea000383ffff */
[----:B------:R-:W-:Y:S05]  /*02c0*/  BSYNC.RECONVERGENT B0 ;  /* 0x0000000000007941 */ /* 0x000fea0003800200 */
.L_x_0:
[----:B------:R-:W-:Y:S05]  /*02d0*/  EXIT ;  /* 0x000000000000794d */ /* 0x000fea0003800000 */
.L_x_4:
[----:B------:R-:W-:-:S00]  /*02e0*/  BRA `(.L_x_4) ;  /* 0xfffffffc00fc7947 */ /* 0x000fc0000383ffff */
[----:B------:R-:W-:-:S00]  /*02f0*/  NOP ;  /* 0x0000000000007918 */ /* 0x000fc00000000000 */
        /* <DEDUP_REMOVED lines=8> */
.L_x_7:


//--------------------- .text._ZN6caffe274_GLOBAL__N__50_tmpxft_00005c63_00000000_7_hard_sigmoid_op_cpp1_ii_2fc9211721HardSigmoidCUDAKernelIfEEviT_S2_PKS2_PS2_ --------------------------
	.section	.text._ZN6caffe274_GLOBAL__N__50_tmpxft_00005c63_00000000_7_hard_sigmoid_op_cpp1_ii_2fc9211721HardSigmoidCUDAKernelIfEEviT_S2_PKS2_PS2_,"ax",@progbits
	.align	128
        .global         _ZN6caffe274_GLOBAL__N__50_tmpxft_00005c63_00000000_7_hard_sigmoid_op_cpp1_ii_2fc9211721HardSigmoidCUDAKernelIfEEviT_S2_PKS2_PS2_
        .type           _ZN6caffe274_GLOBAL__N__50_tmpxft_00005c63_00000000_7_hard_sigmoid_op_cpp1_ii_2fc9211721HardSigmoidCUDAKernelIfEEviT_S2_PKS2_PS2_,@function
        .size           _ZN6caffe274_GLOBAL__N__50_tmpxft_00005c63_00000000_7_hard_sigmoid_op_cpp1_ii_2fc9211721HardSigmoidCUDAKernelIfEEviT_S2_PKS2_PS2_,(.L_x_8 - _ZN6caffe274_GLOBAL__N__50_tmpxft_00005c63_00000000_7_hard_sigmoid_op_cpp1_ii_2fc9211721HardSigmoidCUDAKernelIfEEviT_S2_PKS2_PS2_)
        .other          _ZN6caffe274_GLOBAL__N__50_tmpxft_00005c63_00000000_7_hard_sigmoid_op_cpp1_ii_2fc9211721HardSigmoidCUDAKernelIfEEviT_S2_PKS2_PS2_,@"STO_CUDA_ENTRY STV_DEFAULT"
_ZN6caffe274_GLOBAL__N__50_tmpxft_00005c63_00000000_7_hard_sigmoid_op_cpp1_ii_2fc9211721HardSigmoidCUDAKernelIfEEviT_S2_PKS2_PS2_:
.text._ZN6caffe274_GLOBAL__N__50_tmpxft_00005c63_00000000_7_hard_sigmoid_op_cpp1_ii_2fc9211721HardSigmoidCUDAKernelIfEEviT_S2_PKS2_PS2_:
        /* <DEDUP_REMOVED lines=10> */
[----:B------:R-:W0:Y:S01]  /*00a0*/  LDC R11, c[0x0][0x388] ;  /* 0x0000e200ff0b7b82 */ /* 0x000e220000000800 */
[----:B------:R-:W1:Y:S01]  /*00b0*/  LDCU UR5, c[0x0][0x370] ;  /* 0x00006e00ff0577ac */ /* 0x000e620008000800 */
[----:B------:R-:W-:Y:S01]  /*00c0*/  IMAD.MOV.U32 R9, RZ, RZ, RZ ;  /* 0x000000ffff097224 */ /* 0x000fe200078e00ff */
[----:B------:R-:W2:Y:S01]  /*00d0*/  LDCU.64 UR6, c[0x0][0x358] ;  /* 0x00006b00ff0677ac */ /* 0x000ea20008000a00 */
[----:B------:R-:W3:Y:S01]  /*00e0*/  LDCU UR10, c[0x0][0x384] ;  /* 0x00007080ff0a77ac */ /* 0x000ee20008000800 */
[----:B------:R-:W4:Y:S01]  /*00f0*/  LDCU.128 UR12, c[0x0][0x390] ;  /* 0x00007200ff0c77ac */ /* 0x000f220008000c00 */
[----:B-1----:R-:W-:-:S12]  /*0100*/  UIMAD UR4, UR4, UR5, URZ ;  /* 0x00000005040472a4 */ /* 0x002fd8000f8e02ff */
.L_x_5:
[C---:B-1----:R-:W-:Y:S01]  /*0110*/  IMAD.SHL.U32 R4, R0.reuse, 0x4, RZ ;  /* 0x0000000400047824 */ /* 0x042fe200078e00ff */
[----:B------:R-:W-:-:S04]  /*0120*/  SHF.L.U64.HI R5, R0, 0x2, R9 ;  /* 0x0000000200057819 */ /* 0x000fc80000010209 */
[----:B----4-:R-:W-:-:S04]  /*0130*/  IADD3 R2, P0, PT, R4, UR12, RZ ;  /* 0x0000000c04027c10 */ /* 0x010fc8000ff1e0ff */
[----:B------:R-:W-:-:S05]  /*0140*/  IADD3.X R3, PT, PT, R5, UR13, RZ, P0, !PT ;  /* 0x0000000d05037c10 */ /* 0x000fca00087fe4ff */
[----:B--2---:R-:W0:Y:S01]  /*0150*/  LDG.E.CONSTANT R2, desc[UR6][R2.64] ;  /* 0x0000000602027981 */ /* 0x004e22000c1e9900 */
[----:B------:R-:W-:-:S04]  /*0160*/  IADD3 R4, P0, PT, R4, UR14, RZ ;  /* 0x0000000e04047c10 */ /* 0x000fc8000ff1e0ff */
[----:B------:R-:W-:Y:S02]  /*0170*/  IADD3.X R5, PT, PT, R5, UR15, RZ, P0, !PT ;  /* 0x0000000f05057c10 */ /* 0x000fe400087fe4ff */
[----:B------:R-:W-:-:S05]  /*0180*/  IADD3 R0, P0, PT, R0, UR4, RZ ;  /* 0x0000000400007c10 */ /* 0x000fca000ff1e0ff */
[----:B------:R-:W-:Y:S01]  /*0190*/  IMAD.X R9, RZ, RZ, R9, P0 ;  /* 0x000000ffff097224 */ /* 0x000fe200000e0609 */
[----:B------:R-:W-:-:S04]  /*01a0*/  ISETP.GE.U32.AND P0, PT, R0, UR9, PT ;  /* 0x0000000900007c0c */ /* 0x000fc8000bf06070 */
[----:B------:R-:W-:Y:S01]  /*01b0*/  ISETP.GE.U32.AND.EX P0, PT, R9, UR8, PT, P0 ;  /* 0x0000000809007c0c */ /* 0x000fe2000bf06100 */
[----:B0--3--:R-:W-:-:S05]  /*01c0*/  FFMA.SAT R7, R2, UR10, R11 ;  /* 0x0000000a02077c23 */ /* 0x009fca000800200b */
[----:B------:R1:W-:Y:S07]  /*01d0*/  STG.E desc[UR6][R4.64], R7 ;  /* 0x0000000704007986 */ /* 0x0003ee000c101906 */
[----:B------:R-:W-:Y:S05]  /*01e0*/  @!P0 BRA `(.L_x_5) ;  /* 0xfffffffc00c88947 */ /* 0x000fea000383ffff */
[----:B------:R-:W-:Y:S05]  /*01f0*/  EXIT ;  /* 0x000000000000794d */ /* 0x000fea0003800000 */
.L_x_6:
        /* <DEDUP_REMOVED lines=16> */
.L_x_8:


//--------------------- .nv.shared.reserved.0     --------------------------
	.section	.nv.shared.reserved.0,"aw",@nobits
	.weak		__nv_reservedSMEM_offset_0_alias
	.size		__nv_reservedSMEM_offset_0_alias, 0, 64
	.other		__nv_reservedSMEM_offset_0_alias,@"STO_CUDA_RESERVED_SHARED STV_DEFAULT"
__nv_reservedSMEM_offset_0_alias:
	.zero		0
	.zero		64


//--------------------- .nv.global                --------------------------
	.section	.nv.global,"aw",@nobits
	.align	8
.nv.global:
	.type		_ZTVN10__cxxabiv120__si_class_type_infoE,@object
	.size		_ZTVN10__cxxabiv120__si_class_type_infoE,(_ZTTNSt7__cxx1119basic_ostringstreamIcSt11char_traitsIcESaIcEEE - _ZTVN10__cxxabiv120__si_class_type_infoE)
_ZTVN10__cxxabiv120__si_class_type_infoE:
	.zero		8
	.type		_ZTTNSt7__cxx1119basic_ostringstreamIcSt11char_traitsIcESaIcEEE,@object
	.size		_ZTTNSt7__cxx1119basic_ostringstreamIcSt11char_traitsIcESaIcEEE,(_ZTVN10__cxxabiv120__function_type_infoE - _ZTTNSt7__cxx1119basic_ostringstreamIcSt11char_traitsIcESaIcEEE)
_ZTTNSt7__cxx1119basic_ostringstreamIcSt11char_traitsIcESaIcEEE:
	.zero		8
	.type		_ZTVN10__cxxabiv120__function_type_infoE,@object
	.size		_ZTVN10__cxxabiv120__function_type_infoE,(_ZTVN10__cxxabiv117__class_type_infoE - _ZTVN10__cxxabiv120__function_type_infoE)
_ZTVN10__cxxabiv120__function_type_infoE:
	.zero		8
	.type		_ZTVN10__cxxabiv117__class_type_infoE,@object
	.size		_ZTVN10__cxxabiv117__class_type_infoE,(_ZTTSo - _ZTVN10__cxxabiv117__class_type_infoE)
_ZTVN10__cxxabiv117__class_type_infoE:
	.zero		8
	.type		_ZTTSo,@object
	.size		_ZTTSo,(_ZTVN10__cxxabiv119__pointer_type_infoE - _ZTTSo)
_ZTTSo:
	.zero		8
	.type		_ZTVN10__cxxabiv119__pointer_type_infoE,@object
	.size		_ZTVN10__cxxabiv119__pointer_type_infoE,(_ZTVSt9basic_iosIcSt11char_traitsIcEE - _ZTVN10__cxxabiv119__pointer_type_infoE)
_ZTVN10__cxxabiv119__pointer_type_infoE:
	.zero		8
	.type		_ZTVSt9basic_iosIcSt11char_traitsIcEE,@object
	.size		_ZTVSt9basic_iosIcSt11char_traitsIcEE,(_ZTVN3c105ErrorE - _ZTVSt9basic_iosIcSt11char_traitsIcEE)
_ZTVSt9basic_iosIcSt11char_traitsIcEE:
	.zero		32
	.type		_ZTVN3c105ErrorE,@object
	.size		_ZTVN3c105ErrorE,(_ZTVSt15basic_streambufIcSt11char_traitsIcEE - _ZTVN3c105ErrorE)
_ZTVN3c105ErrorE:
	.zero		40
	.type		_ZTVSt15basic_streambufIcSt11char_traitsIcEE,@object
	.size		_ZTVSt15basic_streambufIcSt11char_traitsIcEE,(_ZTVNSt7__cxx1115basic_stringbufIcSt11char_traitsIcESaIcEEE - _ZTVSt15basic_streambufIcSt11char_traitsIcEE)
_ZTVSt15basic_streambufIcSt11char_traitsIcEE:
	.zero		128
	.type		_ZTVNSt7__cxx1115basic_stringbufIcSt11char_traitsIcESaIcEEE,@object
	.size		_ZTVNSt7__cxx1115basic_stringbufIcSt11char_traitsIcESaIcEEE,(_ZTVN6caffe227BinaryElementwiseWithArgsOpINS_11TensorTypesIJfEEENS_11CUDAContextENS_26HardSigmoidGradientFunctorIS3_EENS_15SameTypeAsInputEEE - _ZTVNSt7__cxx1115basic_stringbufIcSt11char_traitsIcESaIcEEE)
_ZTVNSt7__cxx1115basic_stringbufIcSt11char_traitsIcESaIcEEE:
	.zero		128
	.type		_ZTVN6caffe227BinaryElementwiseWithArgsOpINS_11TensorTypesIJfEEENS_11CUDAContextENS_26HardSigmoidGradientFunctorIS3_EENS_15SameTypeAsInputEEE,@object
	.size		_ZTVN6caffe227BinaryElementwiseWithArgsOpINS_11TensorTypesIJfEEENS_11CUDAContextENS_26HardSigmoidGradientFunctorIS3_EENS_15SameTypeAsInputEEE,(_ZTVN6caffe28OperatorINS_11CUDAContextEEE - _ZTVN6caffe227BinaryElementwiseWithArgsOpINS_11TensorTypesIJfEEENS_11CUDAContextENS_26HardSigmoidGradientFunctorIS3_EENS_15SameTypeAsInputEEE)
_ZTVN6caffe227BinaryElementwiseWithArgsOpINS_11TensorTypesIJfEEENS_11CUDAContextENS_26HardSigmoidGradientFunctorIS3_EENS_15SameTypeAsInputEEE:
	.zero		136
	.type		_ZTVN6caffe28OperatorINS_11CUDAContextEEE,@object
	.size		_ZTVN6caffe28OperatorINS_11CUDAContextEEE,(_ZTVN6caffe226UnaryElementwiseWithArgsOpINS_11TensorTypesIJfEEENS_11CUDAContextENS_18HardSigmoidFunctorIS3_EENS_15SameTypeAsInputEEE - _ZTVN6caffe28OperatorINS_11CUDAContextEEE)
_ZTVN6caffe28OperatorINS_11CUDAContextEEE:
	.zero		136
	.type		_ZTVN6caffe226UnaryElementwiseWithArgsOpINS_11TensorTypesIJfEEENS_11CUDAContextENS_18HardSigmoidFunctorIS3_EENS_15SameTypeAsInputEEE,@object
	.size		_ZTVN6caffe226UnaryElementwiseWithArgsOpINS_11TensorTypesIJfEEENS_11CUDAContextENS_18HardSigmoidFunctorIS3_EENS_15SameTypeAsInputEEE,(.L_11 - _ZTVN6caffe226UnaryElementwiseWithArgsOpINS_11TensorTypesIJfEEENS_11CUDAContextENS_18HardSigmoidFunctorIS3_EENS_15SameTypeAsInputEEE)
_ZTVN6caffe226UnaryElementwiseWithArgsOpINS_11TensorTypesIJfEEENS_11CUDAContextENS_18HardSigmoidFunctorIS3_EENS_15SameTypeAsInputEEE:
	.zero		136
.L_11:


//--------------------- .nv.constant0._ZN6caffe274_GLOBAL__N__50_tmpxft_00005c63_00000000_7_hard_sigmoid_op_cpp1_ii_2fc9211729HardSigmoidGradientCUDAKernelIfEEviT_PKS2_S4_PS2_ --------------------------
	.section	.nv.constant0._ZN6caffe274_GLOBAL__N__50_tmpxft_00005c63_00000000_7_hard_sigmoid_op_cpp1_ii_2fc9211729HardSigmoidGradientCUDAKernelIfEEviT_PKS2_S4_PS2_,"a",@progbits
	.sectionflags	@""
	.align	4
.nv.constant0._ZN6caffe274_GLOBAL__N__50_tmpxft_00005c63_00000000_7_hard_sigmoid_op_cpp1_ii_2fc9211729HardSigmoidGradientCUDAKernelIfEEviT_PKS2_S4_PS2_:
	.zero		928


//--------------------- .nv.constant0._ZN6caffe274_GLOBAL__N__50_tmpxft_00005c63_00000000_7_hard_sigmoid_op_cpp1_ii_2fc9211721HardSigmoidCUDAKernelIfEEviT_S2_PKS2_PS2_ --------------------------
	.section	.nv.constant0._ZN6caffe274_GLOBAL__N__50_tmpxft_00005c63_00000000_7_hard_sigmoid_op_cpp1_ii_2fc9211721HardSigmoidCUDAKernelIfEEviT_S2_PKS2_PS2_,"a",@progbits
	.sectionflags	@""
	.align	4
.nv.constant0._ZN6caffe274_GLOBAL__N__50_tmpxft_00005c63_00000000_7_hard_sigmoid_op_cpp1_ii_2fc9211721HardSigmoidCUDAKernelIfEEviT_S2_PKS2_PS2_:
	.zero		928


//--------------------- SYMBOLS --------------------------

	.type		.nv.reservedSmem.offset0,@object
	.size		.nv.reservedSmem.offset0,0x4
